//
// Generated by NVIDIA NVVM Compiler
//
// Compiler Build ID: CL-36424714
// Cuda compilation tools, release 13.0, V13.0.88
// Based on NVVM 20.0.0
//

.version 9.0
.target sm_100
.address_size 64

	// .globl	default_function_kernel

.visible .entry default_function_kernel(
	.param .u64 .ptr .align 1 default_function_kernel_param_0,
	.param .u64 .ptr .align 1 default_function_kernel_param_1
)
.maxntid 30
{
	.reg .b16 	%rs<7>;
	.reg .b32 	%r<5>;
	.reg .b32 	%f<2>;
	.reg .b64 	%rd<15>;

	ld.param.u64 	%rd1, [default_function_kernel_param_0];
	ld.param.u64 	%rd2, [default_function_kernel_param_1];
	cvta.to.global.u64 	%rd3, %rd1;
	cvta.to.global.u64 	%rd4, %rd2;
	mov.u32 	%r1, %ctaid.x;
	mul.lo.s32 	%r2, %r1, 72;
	mov.u32 	%r3, %tid.x;
	cvt.u16.u32 	%rs1, %r3;
	mul.lo.s16 	%rs2, %rs1, 43;
	shr.u16 	%rs3, %rs2, 8;
	mul.lo.s16 	%rs4, %rs3, 9;
	mul.lo.s16 	%rs5, %rs3, 6;
	sub.s16 	%rs6, %rs1, %rs5;
	cvt.u64.u16 	%rd5, %rs4;
	cvt.u64.u16 	%rd6, %rs6;
	and.b64  	%rd7, %rd6, 255;
	cvt.u64.u32 	%rd8, %r2;
	or.b64  	%rd9, %rd8, %rd7;
	add.s64 	%rd10, %rd9, %rd5;
	shl.b64 	%rd11, %rd10, 2;
	add.s64 	%rd12, %rd4, %rd11;
	ld.global.nc.f32 	%f1, [%rd12+372];
	mad.lo.s32 	%r4, %r1, 30, %r3;
	mul.wide.u32 	%rd13, %r4, 4;
	add.s64 	%rd14, %rd3, %rd13;
	st.global.f32 	[%rd14], %f1;
	ret;

}


// ===== COMPILED SASS (sm_100) =====

	.target	sm_100

	.elftype	@"ET_EXEC"


//--------------------- .note.nv.tkinfo           --------------------------
	.section	.note.nv.tkinfo,"",@"SHT_NOTE"
	.sectionflags	@"SHF_NOTE_NV_TKINFO"
	.tkinfo
        /*0018*/ 	.word	0x00000002
        /*0030*/ 	.string	""
        /*0030*/ 	.string	"ptxas"
        /*0030*/ 	.string	"Cuda compilation tools, release 13.0, V13.0.88"
        /*0030*/ 	.string	"Build cuda_13.0.r13.0/compiler.36424714_0"
        /*0030*/ 	.string	"-arch sm_100 -m 64 "



//--------------------- .note.nv.cuinfo           --------------------------
	.section	.note.nv.cuinfo,"",@"SHT_NOTE"
	.sectionflags	@"SHF_NOTE_NV_CUINFO"
        /*0018*/ 	.short	0x0002
        /*001a*/ 	.short	0x0064
        /*001c*/ 	.short	0x0082
	.zero		2


//--------------------- .nv.info                  --------------------------
	.section	.nv.info,"",@"SHT_CUDA_INFO"
	.align	4


	//----- nvinfo : EIATTR_REGCOUNT
	.align		4
        /*0000*/ 	.byte	0x04, 0x2f
        /*0002*/ 	.short	(.L_1 - .L_0)
	.align		4
.L_0:
        /*0004*/ 	.word	index@(default_function_kernel)
        /*0008*/ 	.word	0x0000000a


	//----- nvinfo : EIATTR_FRAME_SIZE
	.align		4
.L_1:
        /*000c*/ 	.byte	0x04, 0x11
        /*000e*/ 	.short	(.L_3 - .L_2)
	.align		4
.L_2:
        /*0010*/ 	.word	index@(default_function_kernel)
        /*0014*/ 	.word	0x00000000


	//----- nvinfo : EIATTR_MIN_STACK_SIZE
	.align		4
.L_3:
        /*0018*/ 	.byte	0x04, 0x12
        /*001a*/ 	.short	(.L_5 - .L_4)
	.align		4
.L_4:
        /*001c*/ 	.word	index@(default_function_kernel)
        /*0020*/ 	.word	0x00000000
.L_5:


//--------------------- .nv.compat                --------------------------
	.section	.nv.compat,"",@"SHT_CUDA_COMPAT_INFO"
	.align	4
        /*0000*/ 	.byte	0x02, 0x09, 0x00, 0x00, 0x02, 0x02, 0x01, 0x00, 0x02, 0x05, 0x05, 0x00, 0x03, 0x07, 0x01, 0x01
        /*0010*/ 	.byte	0x02, 0x03, 0x00, 0x00, 0x02, 0x06, 0x01, 0x00, 0x04, 0x0b, 0x08, 0x00, 0x09, 0x00, 0x00, 0x00
        /*0020*/ 	.byte	0x00, 0x00, 0x00, 0x00


//--------------------- .nv.info.default_function_kernel --------------------------
	.section	.nv.info.default_function_kernel,"",@"SHT_CUDA_INFO"
	.sectionflags	@""
	.align	4


	//----- nvinfo : EIATTR_CUDA_API_VERSION
	.align		4
        /*0000*/ 	.byte	0x04, 0x37
        /*0002*/ 	.short	(.L_7 - .L_6)
.L_6:
        /*0004*/ 	.word	0x00000082


	//----- nvinfo : EIATTR_KPARAM_INFO
	.align		4
.L_7:
        /*0008*/ 	.byte	0x04, 0x17
        /*000a*/ 	.short	(.L_9 - .L_8)
.L_8:
        /*000c*/ 	.word	0x00000000
        /*0010*/ 	.short	0x0001
        /*0012*/ 	.short	0x0008
        /*0014*/ 	.byte	0x00, 0xf5, 0x21, 0x00


	//----- nvinfo : EIATTR_KPARAM_INFO
	.align		4
.L_9:
        /*0018*/ 	.byte	0x04, 0x17
        /*001a*/ 	.short	(.L_11 - .L_10)
.L_10:
        /*001c*/ 	.word	0x00000000
        /*0020*/ 	.short	0x0000
        /*0022*/ 	.short	0x0000
        /*0024*/ 	.byte	0x00, 0xf5, 0x21, 0x00


	//----- nvinfo : EIATTR_SPARSE_MMA_MASK
	.align		4
.L_11:
        /*0028*/ 	.byte	0x03, 0x50
        /*002a*/ 	.short	0x0000


	//----- nvinfo : EIATTR_MAXREG_COUNT
	.align		4
        /*002c*/ 	.byte	0x03, 0x1b
        /*002e*/ 	.short	0x00ff


	//----- nvinfo : EIATTR_MERCURY_ISA_VERSION
	.align		4
        /*0030*/ 	.byte	0x03, 0x5f
        /*0032*/ 	.short	0x0101


	//----- nvinfo : EIATTR_VRC_CTA_INIT_COUNT
	.align		4
        /*0034*/ 	.byte	0x02, 0x4a
	.zero		1
	.zero		1


	//----- nvinfo : EIATTR_EXIT_INSTR_OFFSETS
	.align		4
        /*0038*/ 	.byte	0x04, 0x1c
        /*003a*/ 	.short	(.L_13 - .L_12)


	//   ....[0]....
.L_12:
        /*003c*/ 	.word	0x000001b0


	//----- nvinfo : EIATTR_MAX_THREADS
	.align		4
.L_13:
        /*0040*/ 	.byte	0x04, 0x05
        /*0042*/ 	.short	(.L_15 - .L_14)
.L_14:
        /*0044*/ 	.word	0x0000001e
        /*0048*/ 	.word	0x00000001
        /*004c*/ 	.word	0x00000001


	//----- nvinfo : EIATTR_CBANK_PARAM_SIZE
	.align		4
.L_15:
        /*0050*/ 	.byte	0x03, 0x19
        /*0052*/ 	.short	0x0010


	//----- nvinfo : EIATTR_PARAM_CBANK
	.align		4
        /*0054*/ 	.byte	0x04, 0x0a
        /*0056*/ 	.short	(.L_17 - .L_16)
	.align		4
.L_16:
        /*0058*/ 	.word	index@(.nv.constant0.default_function_kernel)
        /*005c*/ 	.short	0x0380
        /*005e*/ 	.short	0x0010


	//----- nvinfo : EIATTR_SW_WAR
	.align		4
.L_17:
        /*0060*/ 	.byte	0x04, 0x36
        /*0062*/ 	.short	(.L_19 - .L_18)
.L_18:
        /*0064*/ 	.word	0x00000008
.L_19:


//--------------------- .nv.callgraph             --------------------------
	.section	.nv.callgraph,"",@"SHT_CUDA_CALLGRAPH"
	.align	4
	.sectionentsize	8
	.align		4
        /*0000*/ 	.word	0x00000000
	.align		4
        /*0004*/ 	.word	0xffffffff
	.align		4
        /*0008*/ 	.word	0x00000000
	.align		4
        /*000c*/ 	.word	0xfffffffe
	.align		4
        /*0010*/ 	.word	0x00000000
	.align		4
        /*0014*/ 	.word	0xfffffffd
	.align		4
        /*0018*/ 	.word	0x00000000
	.align		4
        /*001c*/ 	.word	0xfffffffc


//--------------------- .text.default_function_kernel --------------------------
	.section	.text.default_function_kernel,"ax",@progbits
	.align	128
        .global         default_function_kernel
        .type           default_function_kernel,@function
        .size           default_function_kernel,(.L_x_1 - default_function_kernel)
        .other          default_function_kernel,@"STO_CUDA_ENTRY STV_DEFAULT"
default_function_kernel:
.text.default_function_kernel:
[----:B------:R-:W-:Y:S01]  /*0000*/  LDC R1, c[0x0][0x37c] ;  /* 0x0000df00ff017b82 */ /* 0x000fe20000000800 */
[----:B------:R-:W0:Y:S01]  /*0010*/  S2R R6, SR_TID.X ;  /* 0x0000000000067919 */ /* 0x000e220000002100 */
[----:B------:R-:W1:Y:S01]  /*0020*/  LDCU.64 UR6, c[0x0][0x388] ;  /* 0x00007100ff0677ac */ /* 0x000e620008000a00 */
[----:B------:R-:W2:Y:S01]  /*0030*/  S2R R7, SR_CTAID.X ;  /* 0x0000000000077919 */ /* 0x000ea20000002500 */
[----:B------:R-:W3:Y:S01]  /*0040*/  LDCU.64 UR4, c[0x0][0x358] ;  /* 0x00006b00ff0477ac */ /* 0x000ee20008000a00 */
[----:B0-----:R-:W-:-:S05]  /*0050*/  PRMT R0, R6, 0x9910, RZ ;  /* 0x0000991006007816 */ /* 0x001fca00000000ff */
[----:B------:R-:W-:-:S05]  /*0060*/  IMAD R0, R0, 0x2b, RZ ;  /* 0x0000002b00007824 */ /* 0x000fca00078e02ff */
[----:B------:R-:W-:-:S04]  /*0070*/  LOP3.LUT R0, R0, 0xffff, RZ, 0xc0, !PT ;  /* 0x0000ffff00007812 */ /* 0x000fc800078ec0ff */
[----:B------:R-:W-:-:S04]  /*0080*/  SHF.R.U32.HI R0, RZ, 0x8, R0 ;  /* 0x00000008ff007819 */ /* 0x000fc80000011600 */
[----:B------:R-:W-:-:S05]  /*0090*/  PRMT R2, R0, 0x9910, RZ ;  /* 0x0000991000027816 */ /* 0x000fca00000000ff */
[C---:B------:R-:W-:Y:S02]  /*00a0*/  IMAD R0, R2.reuse, 0x6, RZ ;  /* 0x0000000602007824 */ /* 0x040fe400078e02ff */
[----:B------:R-:W-:Y:S02]  /*00b0*/  IMAD R2, R2, 0x9, RZ ;  /* 0x0000000902027824 */ /* 0x000fe400078e02ff */
[----:B------:R-:W-:-:S03]  /*00c0*/  IMAD.MOV R0, RZ, RZ, -R0 ;  /* 0x000000ffff007224 */ /* 0x000fc600078e0a00 */
[----:B------:R-:W-:Y:S02]  /*00d0*/  LOP3.LUT R2, R2, 0xffff, RZ, 0xc0, !PT ;  /* 0x0000ffff02027812 */ /* 0x000fe400078ec0ff */
[----:B------:R-:W-:Y:S01]  /*00e0*/  PRMT R3, R0, 0x7710, RZ ;  /* 0x0000771000037816 */ /* 0x000fe200000000ff */
[----:B--2---:R-:W-:-:S04]  /*00f0*/  IMAD R0, R7, 0x48, RZ ;  /* 0x0000004807007824 */ /* 0x004fc800078e02ff */
[----:B------:R-:W-:-:S05]  /*0100*/  IMAD.IADD R3, R3, 0x1, R6 ;  /* 0x0000000103037824 */ /* 0x000fca00078e0206 */
[----:B------:R-:W-:-:S04]  /*0110*/  LOP3.LUT R3, R0, 0xff, R3, 0xf8, !PT ;  /* 0x000000ff00037812 */ /* 0x000fc800078ef803 */
[----:B------:R-:W-:-:S05]  /*0120*/  IADD3 R2, P0, PT, R2, R3, RZ ;  /* 0x0000000302027210 */ /* 0x000fca0007f1e0ff */
[----:B------:R-:W-:Y:S01]  /*0130*/  IMAD.X R3, RZ, RZ, RZ, P0 ;  /* 0x000000ffff037224 */ /* 0x000fe200000e06ff */
[----:B-1----:R-:W-:-:S04]  /*0140*/  LEA R4, P0, R2, UR6, 0x2 ;  /* 0x0000000602047c11 */ /* 0x002fc8000f8010ff */
[----:B------:R-:W-:Y:S02]  /*0150*/  LEA.HI.X R5, R2, UR7, R3, 0x2, P0 ;  /* 0x0000000702057c11 */ /* 0x000fe400080f1403 */
[----:B------:R-:W0:Y:S04]  /*0160*/  LDC.64 R2, c[0x0][0x380] ;  /* 0x0000e000ff027b82 */ /* 0x000e280000000a00 */
[----:B---3--:R-:W2:Y:S01]  /*0170*/  LDG.E.CONSTANT R5, desc[UR4][R4.64+0x174] ;  /* 0x0001740404057981 */ /* 0x008ea2000c1e9900 */
[----:B------:R-:W-:-:S04]  /*0180*/  IMAD R7, R7, 0x1e, R6 ;  /* 0x0000001e07077824 */ /* 0x000fc800078e0206 */
[----:B0-----:R-:W-:-:S05]  /*0190*/  IMAD.WIDE.U32 R2, R7, 0x4, R2 ;  /* 0x0000000407027825 */ /* 0x001fca00078e0002 */
[----:B--2---:R-:W-:Y:S01]  /*01a0*/  STG.E desc[UR4][R2.64], R5 ;  /* 0x0000000502007986 */ /* 0x004fe2000c101904 */
[----:B------:R-:W-:Y:S05]  /*01b0*/  EXIT ;  /* 0x000000000000794d */ /* 0x000fea0003800000 */
.L_x_0:
[----:B------:R-:W-:-:S00]  /*01c0*/  BRA `(.L_x_0) ;  /* 0xfffffffc00fc7947 */ /* 0x000fc0000383ffff */
[----:B------:R-:W-:-:S00]  /*01d0*/  NOP ;  /* 0x0000000000007918 */ /* 0x000fc00000000000 */
        /* <DEDUP_REMOVED lines=10> */
.L_x_1:


//--------------------- .nv.shared.reserved.0     --------------------------
	.section	.nv.shared.reserved.0,"aw",@nobits
	.weak		__nv_reservedSMEM_offset_0_alias
	.size		__nv_reservedSMEM_offset_0_alias, 0, 64
	.other		__nv_reservedSMEM_offset_0_alias,@"STO_CUDA_RESERVED_SHARED STV_DEFAULT"
__nv_reservedSMEM_offset_0_alias:
	.zero		0
	.zero		64


//--------------------- .nv.constant0.default_function_kernel --------------------------
	.section	.nv.constant0.default_function_kernel,"a",@progbits
	.sectionflags	@""
	.align	4
.nv.constant0.default_function_kernel:
	.zero		912


//--------------------- SYMBOLS --------------------------

	.type		.nv.reservedSmem.offset0,@object
	.size		.nv.reservedSmem.offset0,0x4
